//
// Generated by NVIDIA NVVM Compiler
//
// Compiler Build ID: CL-36424714
// Cuda compilation tools, release 13.0, V13.0.88
// Based on NVVM 20.0.0
//

.version 9.0
.target sm_100
.address_size 64

	// .globl	_Z9countElemiiPiS_
.global .align 4 .b8 precalc_xorwow_matrix[102400];
.global .align 4 .b8 precalc_xorwow_offset_matrix[102400];
.global .align 4 .b8 mrg32k3aM1[2304];
.global .align 4 .b8 mrg32k3aM2[2304];
.global .align 4 .b8 mrg32k3aM1SubSeq[2016];
.global .align 4 .b8 mrg32k3aM2SubSeq[2016];
.global .align 4 .b8 mrg32k3aM1Seq[2304];
.global .align 4 .b8 mrg32k3aM2Seq[2304];
.const .align 8 .b8 __cr_lgamma_table[72];

.visible .entry _Z9countElemiiPiS_(
	.param .u32 _Z9countElemiiPiS__param_0,
	.param .u32 _Z9countElemiiPiS__param_1,
	.param .u64 .ptr .align 1 _Z9countElemiiPiS__param_2,
	.param .u64 .ptr .align 1 _Z9countElemiiPiS__param_3
)
{
	.reg .pred 	%p<4>;
	.reg .b32 	%r<24>;
	.reg .b64 	%rd<9>;

	ld.param.u32 	%r12, [_Z9countElemiiPiS__param_0];
	ld.param.u32 	%r10, [_Z9countElemiiPiS__param_1];
	ld.param.u64 	%rd2, [_Z9countElemiiPiS__param_2];
	ld.param.u64 	%rd3, [_Z9countElemiiPiS__param_3];
	mov.u32 	%r13, %nctaid.x;
	div.u32 	%r14, %r12, %r13;
	mov.u32 	%r15, %tid.x;
	mov.u32 	%r1, %ctaid.x;
	mul.lo.s32 	%r16, %r14, %r1;
	add.s32 	%r21, %r16, %r15;
	add.s32 	%r3, %r16, %r14;
	setp.ge.u32 	%p1, %r21, %r3;
	mov.b32 	%r23, 0;
	@%p1 bra 	$L__BB0_3;
	mov.u32 	%r4, %ntid.x;
	cvta.to.global.u64 	%rd1, %rd2;
	mov.b32 	%r23, 0;
$L__BB0_2:
	mul.wide.s32 	%rd4, %r21, 4;
	add.s64 	%rd5, %rd1, %rd4;
	ld.global.u32 	%r18, [%rd5];
	setp.eq.s32 	%p2, %r18, %r10;
	selp.u32 	%r19, 1, 0, %p2;
	add.s32 	%r23, %r23, %r19;
	add.s32 	%r21, %r21, %r4;
	setp.lt.u32 	%p3, %r21, %r3;
	@%p3 bra 	$L__BB0_2;
$L__BB0_3:
	cvta.to.global.u64 	%rd6, %rd3;
	mul.wide.u32 	%rd7, %r1, 4;
	add.s64 	%rd8, %rd6, %rd7;
	atom.global.add.u32 	%r20, [%rd8], %r23;
	ret;

}
	// .globl	_Z10initializePii
.visible .entry _Z10initializePii(
	.param .u64 .ptr .align 1 _Z10initializePii_param_0,
	.param .u32 _Z10initializePii_param_1
)
{
	.reg .pred 	%p<3>;
	.reg .b32 	%r<10>;
	.reg .b64 	%rd<5>;

	ld.param.u64 	%rd2, [_Z10initializePii_param_0];
	ld.param.u32 	%r5, [_Z10initializePii_param_1];
	mov.u32 	%r6, %tid.x;
	mov.u32 	%r1, %ntid.x;
	mov.u32 	%r7, %ctaid.x;
	mad.lo.s32 	%r9, %r1, %r7, %r6;
	setp.ge.s32 	%p1, %r9, %r5;
	@%p1 bra 	$L__BB1_3;
	cvta.to.global.u64 	%rd1, %rd2;
$L__BB1_2:
	mul.wide.s32 	%rd3, %r9, 4;
	add.s64 	%rd4, %rd1, %rd3;
	mov.b32 	%r8, 50;
	st.global.u32 	[%rd4], %r8;
	add.s32 	%r9, %r9, %r1;
	setp.lt.s32 	%p2, %r9, %r5;
	@%p2 bra 	$L__BB1_2;
$L__BB1_3:
	ret;

}


// ===== COMPILED SASS (sm_100) =====

	.target	sm_100

	.elftype	@"ET_EXEC"


//--------------------- .note.nv.tkinfo           --------------------------
	.section	.note.nv.tkinfo,"",@"SHT_NOTE"
	.sectionflags	@"SHF_NOTE_NV_TKINFO"
	.tkinfo
        /*0018*/ 	.word	0x00000002
        /*0030*/ 	.string	""
        /*0030*/ 	.string	"ptxas"
        /*0030*/ 	.string	"Cuda compilation tools, release 13.0, V13.0.88"
        /*0030*/ 	.string	"Build cuda_13.0.r13.0/compiler.36424714_0"
        /*0030*/ 	.string	"-arch sm_100 -m 64 "



//--------------------- .note.nv.cuinfo           --------------------------
	.section	.note.nv.cuinfo,"",@"SHT_NOTE"
	.sectionflags	@"SHF_NOTE_NV_CUINFO"
        /*0018*/ 	.short	0x0002
        /*001a*/ 	.short	0x0064
        /*001c*/ 	.short	0x0082
	.zero		2


//--------------------- .nv.info                  --------------------------
	.section	.nv.info,"",@"SHT_CUDA_INFO"
	.align	4


	//----- nvinfo : EIATTR_REGCOUNT
	.align		4
        /*0000*/ 	.byte	0x04, 0x2f
        /*0002*/ 	.short	(.L_10 - .L_9)
	.align		4
.L_9:
        /*0004*/ 	.word	index@(_Z9countElemiiPiS_)
        /*0008*/ 	.word	0x00000010


	//----- nvinfo : EIATTR_FRAME_SIZE
	.align		4
.L_10:
        /*000c*/ 	.byte	0x04, 0x11
        /*000e*/ 	.short	(.L_12 - .L_11)
	.align		4
.L_11:
        /*0010*/ 	.word	index@(_Z9countElemiiPiS_)
        /*0014*/ 	.word	0x00000000


	//----- nvinfo : EIATTR_REGCOUNT
	.align		4
.L_12:
        /*0018*/ 	.byte	0x04, 0x2f
        /*001a*/ 	.short	(.L_14 - .L_13)
	.align		4
.L_13:
        /*001c*/ 	.word	index@(_Z10initializePii)
        /*0020*/ 	.word	0x0000000a


	//----- nvinfo : EIATTR_FRAME_SIZE
	.align		4
.L_14:
        /*0024*/ 	.byte	0x04, 0x11
        /*0026*/ 	.short	(.L_16 - .L_15)
	.align		4
.L_15:
        /*0028*/ 	.word	index@(_Z10initializePii)
        /*002c*/ 	.word	0x00000000


	//----- nvinfo : EIATTR_MIN_STACK_SIZE
	.align		4
.L_16:
        /*0030*/ 	.byte	0x04, 0x12
        /*0032*/ 	.short	(.L_18 - .L_17)
	.align		4
.L_17:
        /*0034*/ 	.word	index@(_Z10initializePii)
        /*0038*/ 	.word	0x00000000


	//----- nvinfo : EIATTR_MIN_STACK_SIZE
	.align		4
.L_18:
        /*003c*/ 	.byte	0x04, 0x12
        /*003e*/ 	.short	(.L_20 - .L_19)
	.align		4
.L_19:
        /*0040*/ 	.word	index@(_Z9countElemiiPiS_)
        /*0044*/ 	.word	0x00000000
.L_20:


//--------------------- .nv.compat                --------------------------
	.section	.nv.compat,"",@"SHT_CUDA_COMPAT_INFO"
	.align	4
        /*0000*/ 	.byte	0x02, 0x09, 0x00, 0x00, 0x02, 0x02, 0x01, 0x00, 0x02, 0x05, 0x05, 0x00, 0x03, 0x07, 0x01, 0x01
        /*0010*/ 	.byte	0x02, 0x03, 0x00, 0x00, 0x02, 0x06, 0x01, 0x00, 0x04, 0x0b, 0x08, 0x00, 0x09, 0x00, 0x00, 0x00
        /*0020*/ 	.byte	0x00, 0x00, 0x00, 0x00


//--------------------- .nv.info._Z10initializePii --------------------------
	.section	.nv.info._Z10initializePii,"",@"SHT_CUDA_INFO"
	.sectionflags	@""
	.align	4


	//----- nvinfo : EIATTR_CUDA_API_VERSION
	.align		4
        /*0000*/ 	.byte	0x04, 0x37
        /*0002*/ 	.short	(.L_22 - .L_21)
.L_21:
        /*0004*/ 	.word	0x00000082


	//----- nvinfo : EIATTR_KPARAM_INFO
	.align		4
.L_22:
        /*0008*/ 	.byte	0x04, 0x17
        /*000a*/ 	.short	(.L_24 - .L_23)
.L_23:
        /*000c*/ 	.word	0x00000000
        /*0010*/ 	.short	0x0001
        /*0012*/ 	.short	0x0008
        /*0014*/ 	.byte	0x00, 0xf0, 0x11, 0x00


	//----- nvinfo : EIATTR_KPARAM_INFO
	.align		4
.L_24:
        /*0018*/ 	.byte	0x04, 0x17
        /*001a*/ 	.short	(.L_26 - .L_25)
.L_25:
        /*001c*/ 	.word	0x00000000
        /*0020*/ 	.short	0x0000
        /*0022*/ 	.short	0x0000
        /*0024*/ 	.byte	0x00, 0xf5, 0x21, 0x00


	//----- nvinfo : EIATTR_SPARSE_MMA_MASK
	.align		4
.L_26:
        /*0028*/ 	.byte	0x03, 0x50
        /*002a*/ 	.short	0x0000


	//----- nvinfo : EIATTR_MAXREG_COUNT
	.align		4
        /*002c*/ 	.byte	0x03, 0x1b
        /*002e*/ 	.short	0x00ff


	//----- nvinfo : EIATTR_MERCURY_ISA_VERSION
	.align		4
        /*0030*/ 	.byte	0x03, 0x5f
        /*0032*/ 	.short	0x0101


	//----- nvinfo : EIATTR_VRC_CTA_INIT_COUNT
	.align		4
        /*0034*/ 	.byte	0x02, 0x4a
	.zero		1
	.zero		1


	//----- nvinfo : EIATTR_EXIT_INSTR_OFFSETS
	.align		4
        /*0038*/ 	.byte	0x04, 0x1c
        /*003a*/ 	.short	(.L_28 - .L_27)


	//   ....[0]....
.L_27:
        /*003c*/ 	.word	0x00000070


	//   ....[1]....
        /*0040*/ 	.word	0x00000100


	//----- nvinfo : EIATTR_CRS_STACK_SIZE
	.align		4
.L_28:
        /*0044*/ 	.byte	0x04, 0x1e
        /*0046*/ 	.short	(.L_30 - .L_29)
.L_29:
        /*0048*/ 	.word	0x00000000


	//----- nvinfo : EIATTR_CBANK_PARAM_SIZE
	.align		4
.L_30:
        /*004c*/ 	.byte	0x03, 0x19
        /*004e*/ 	.short	0x000c


	//----- nvinfo : EIATTR_PARAM_CBANK
	.align		4
        /*0050*/ 	.byte	0x04, 0x0a
        /*0052*/ 	.short	(.L_32 - .L_31)
	.align		4
.L_31:
        /*0054*/ 	.word	index@(.nv.constant0._Z10initializePii)
        /*0058*/ 	.short	0x0380
        /*005a*/ 	.short	0x000c


	//----- nvinfo : EIATTR_SW_WAR
	.align		4
.L_32:
        /*005c*/ 	.byte	0x04, 0x36
        /*005e*/ 	.short	(.L_34 - .L_33)
.L_33:
        /*0060*/ 	.word	0x00000008
.L_34:


//--------------------- .nv.info._Z9countElemiiPiS_ --------------------------
	.section	.nv.info._Z9countElemiiPiS_,"",@"SHT_CUDA_INFO"
	.sectionflags	@""
	.align	4


	//----- nvinfo : EIATTR_CUDA_API_VERSION
	.align		4
        /*0000*/ 	.byte	0x04, 0x37
        /*0002*/ 	.short	(.L_36 - .L_35)
.L_35:
        /*0004*/ 	.word	0x00000082


	//----- nvinfo : EIATTR_KPARAM_INFO
	.align		4
.L_36:
        /*0008*/ 	.byte	0x04, 0x17
        /*000a*/ 	.short	(.L_38 - .L_37)
.L_37:
        /*000c*/ 	.word	0x00000000
        /*0010*/ 	.short	0x0003
        /*0012*/ 	.short	0x0010
        /*0014*/ 	.byte	0x00, 0xf5, 0x21, 0x00


	//----- nvinfo : EIATTR_KPARAM_INFO
	.align		4
.L_38:
        /*0018*/ 	.byte	0x04, 0x17
        /*001a*/ 	.short	(.L_40 - .L_39)
.L_39:
        /*001c*/ 	.word	0x00000000
        /*0020*/ 	.short	0x0002
        /*0022*/ 	.short	0x0008
        /*0024*/ 	.byte	0x00, 0xf5, 0x21, 0x00


	//----- nvinfo : EIATTR_KPARAM_INFO
	.align		4
.L_40:
        /*0028*/ 	.byte	0x04, 0x17
        /*002a*/ 	.short	(.L_42 - .L_41)
.L_41:
        /*002c*/ 	.word	0x00000000
        /*0030*/ 	.short	0x0001
        /*0032*/ 	.short	0x0004
        /*0034*/ 	.byte	0x00, 0xf0, 0x11, 0x00


	//----- nvinfo : EIATTR_KPARAM_INFO
	.align		4
.L_42:
        /*0038*/ 	.byte	0x04, 0x17
        /*003a*/ 	.short	(.L_44 - .L_43)
.L_43:
        /*003c*/ 	.word	0x00000000
        /*0040*/ 	.short	0x0000
        /*0042*/ 	.short	0x0000
        /*0044*/ 	.byte	0x00, 0xf0, 0x11, 0x00


	//----- nvinfo : EIATTR_SPARSE_MMA_MASK
	.align		4
.L_44:
        /*0048*/ 	.byte	0x03, 0x50
        /*004a*/ 	.short	0x0000


	//----- nvinfo : EIATTR_MAXREG_COUNT
	.align		4
        /*004c*/ 	.byte	0x03, 0x1b
        /*004e*/ 	.short	0x00ff


	//----- nvinfo : EIATTR_MERCURY_ISA_VERSION
	.align		4
        /*0050*/ 	.byte	0x03, 0x5f
        /*0052*/ 	.short	0x0101


	//----- nvinfo : EIATTR_INT_WARP_WIDE_INSTR_OFFSETS
	.align		4
        /*0054*/ 	.byte	0x04, 0x31
        /*0056*/ 	.short	(.L_46 - .L_45)


	//   ....[0]....
.L_45:
        /*0058*/ 	.word	0x000002e0


	//   ....[1]....
        /*005c*/ 	.word	0x000002f0


	//----- nvinfo : EIATTR_VRC_CTA_INIT_COUNT
	.align		4
.L_46:
        /*0060*/ 	.byte	0x02, 0x4a
	.zero		1
	.zero		1


	//----- nvinfo : EIATTR_EXIT_INSTR_OFFSETS
	.align		4
        /*0064*/ 	.byte	0x04, 0x1c
        /*0066*/ 	.short	(.L_48 - .L_47)


	//   ....[0]....
.L_47:
        /*0068*/ 	.word	0x00000350


	//----- nvinfo : EIATTR_CRS_STACK_SIZE
	.align		4
.L_48:
        /*006c*/ 	.byte	0x04, 0x1e
        /*006e*/ 	.short	(.L_50 - .L_49)
.L_49:
        /*0070*/ 	.word	0x00000000


	//----- nvinfo : EIATTR_CBANK_PARAM_SIZE
	.align		4
.L_50:
        /*0074*/ 	.byte	0x03, 0x19
        /*0076*/ 	.short	0x0018


	//----- nvinfo : EIATTR_PARAM_CBANK
	.align		4
        /*0078*/ 	.byte	0x04, 0x0a
        /*007a*/ 	.short	(.L_52 - .L_51)
	.align		4
.L_51:
        /*007c*/ 	.word	index@(.nv.constant0._Z9countElemiiPiS_)
        /*0080*/ 	.short	0x0380
        /*0082*/ 	.short	0x0018


	//----- nvinfo : EIATTR_SW_WAR
	.align		4
.L_52:
        /*0084*/ 	.byte	0x04, 0x36
        /*0086*/ 	.short	(.L_54 - .L_53)
.L_53:
        /*0088*/ 	.word	0x00000008
.L_54:


//--------------------- .nv.callgraph             --------------------------
	.section	.nv.callgraph,"",@"SHT_CUDA_CALLGRAPH"
	.align	4
	.sectionentsize	8
	.align		4
        /*0000*/ 	.word	0x00000000
	.align		4
        /*0004*/ 	.word	0xffffffff
	.align		4
        /*0008*/ 	.word	0x00000000
	.align		4
        /*000c*/ 	.word	0xfffffffe
	.align		4
        /*0010*/ 	.word	0x00000000
	.align		4
        /*0014*/ 	.word	0xfffffffd
	.align		4
        /*0018*/ 	.word	0x00000000
	.align		4
        /*001c*/ 	.word	0xfffffffc


//--------------------- .nv.constant4             --------------------------
	.section	.nv.constant4,"a",@progbits
	.align	8
	.align		8
.nv.constant4:
        /*0000*/ 	.dword	precalc_xorwow_matrix
	.align		8
        /*0008*/ 	.dword	precalc_xorwow_offset_matrix
	.align		8
        /*0010*/ 	.dword	mrg32k3aM1
	.align		8
        /*0018*/ 	.dword	mrg32k3aM2
	.align		8
        /*0020*/ 	.dword	mrg32k3aM1SubSeq
	.align		8
        /*0028*/ 	.dword	mrg32k3aM2SubSeq
	.align		8
        /*0030*/ 	.dword	mrg32k3aM1Seq
	.align		8
        /*0038*/ 	.dword	mrg32k3aM2Seq


//--------------------- .nv.constant3             --------------------------
	.section	.nv.constant3,"a",@progbits
	.align	8
.nv.constant3:
	.type		__cr_lgamma_table,@object
	.size		__cr_lgamma_table,(.L_8 - __cr_lgamma_table)
__cr_lgamma_table:
        /*0000*/ 	.byte	0x00, 0x00, 0x00, 0x00, 0x00, 0x00, 0x00, 0x00, 0x00, 0x00, 0x00, 0x00, 0x00, 0x00, 0x00, 0x00
        /*0010*/ 	.byte	0xef, 0x39, 0xfa, 0xfe, 0x42, 0x2e, 0xe6, 0x3f, 0x02, 0x20, 0x2a, 0xfa, 0x0b, 0xab, 0xfc, 0x3f
        /*0020*/ 	.byte	0xf9, 0x2c, 0x92, 0x7c, 0xa7, 0x6c, 0x09, 0x40, 0xc9, 0x79, 0x44, 0x3c, 0x64, 0x26, 0x13, 0x40
        /*0030*/ 	.byte	0xca, 0x01, 0xcf, 0x3a, 0x27, 0x51, 0x1a, 0x40, 0x30, 0xcc, 0x2d, 0xf3, 0xe1, 0x0c, 0x21, 0x40
        /*0040*/ 	.byte	0x0d, 0xb7, 0xfc, 0x82, 0x8e, 0x35, 0x25, 0x40
.L_8:


//--------------------- .text._Z10initializePii   --------------------------
	.section	.text._Z10initializePii,"ax",@progbits
	.align	128
        .global         _Z10initializePii
        .type           _Z10initializePii,@function
        .size           _Z10initializePii,(.L_x_6 - _Z10initializePii)
        .other          _Z10initializePii,@"STO_CUDA_ENTRY STV_DEFAULT"
_Z10initializePii:
.text._Z10initializePii:
[----:B------:R-:W-:Y:S01]  /*0000*/  LDC R1, c[0x0][0x37c] ;  /* 0x0000df00ff017b82 */ /* 0x000fe20000000800 */
[----:B------:R-:W0:Y:S01]  /*0010*/  S2R R0, SR_TID.X ;  /* 0x0000000000007919 */ /* 0x000e220000002100 */
[----:B------:R-:W0:Y:S01]  /*0020*/  LDCU UR6, c[0x0][0x360] ;  /* 0x00006c00ff0677ac */ /* 0x000e220008000800 */
[----:B------:R-:W0:Y:S01]  /*0030*/  S2R R3, SR_CTAID.X ;  /* 0x0000000000037919 */ /* 0x000e220000002500 */
[----:B------:R-:W1:Y:S01]  /*0040*/  LDCU UR7, c[0x0][0x388] ;  /* 0x00007100ff0777ac */ /* 0x000e620008000800 */
[----:B0-----:R-:W-:-:S05]  /*0050*/  IMAD R0, R3, UR6, R0 ;  /* 0x0000000603007c24 */ /* 0x001fca000f8e0200 */
[----:B-1----:R-:W-:-:S13]  /*0060*/  ISETP.GE.AND P0, PT, R0, UR7, PT ;  /* 0x0000000700007c0c */ /* 0x002fda000bf06270 */
[----:B------:R-:W-:Y:S05]  /*0070*/  @P0 EXIT ;  /* 0x000000000000094d */ /* 0x000fea0003800000 */
[----:B------:R-:W0:Y:S01]  /*0080*/  LDC.64 R4, c[0x0][0x380] ;  /* 0x0000e000ff047b82 */ /* 0x000e220000000a00 */
[----:B------:R-:W-:Y:S01]  /*0090*/  HFMA2 R7, -RZ, RZ, 0, 2.98023223876953125e-06 ;  /* 0x00000032ff077431 */ /* 0x000fe200000001ff */
[----:B------:R-:W1:Y:S06]  /*00a0*/  LDCU.64 UR4, c[0x0][0x358] ;  /* 0x00006b00ff0477ac */ /* 0x000e6c0008000a00 */
.L_x_0:
[C---:B0-----:R-:W-:Y:S01]  /*00b0*/  IMAD.WIDE R2, R0.reuse, 0x4, R4 ;  /* 0x0000000400027825 */ /* 0x041fe200078e0204 */
[----:B------:R-:W-:-:S04]  /*00c0*/  IADD3 R0, PT, PT, R0, UR6, RZ ;  /* 0x0000000600007c10 */ /* 0x000fc8000fffe0ff */
[----:B-1----:R2:W-:Y:S01]  /*00d0*/  STG.E desc[UR4][R2.64], R7 ;  /* 0x0000000702007986 */ /* 0x0025e2000c101904 */
[----:B------:R-:W-:-:S13]  /*00e0*/  ISETP.GE.AND P0, PT, R0, UR7, PT ;  /* 0x0000000700007c0c */ /* 0x000fda000bf06270 */
[----:B--2---:R-:W-:Y:S05]  /*00f0*/  @!P0 BRA `(.L_x_0) ;  /* 0xfffffffc00ec8947 */ /* 0x004fea000383ffff */
[----:B------:R-:W-:Y:S05]  /*0100*/  EXIT ;  /* 0x000000000000794d */ /* 0x000fea0003800000 */
.L_x_1:
[----:B------:R-:W-:-:S00]  /*0110*/  BRA `(.L_x_1) ;  /* 0xfffffffc00fc7947 */ /* 0x000fc0000383ffff */
[----:B------:R-:W-:-:S00]  /*0120*/  NOP ;  /* 0x0000000000007918 */ /* 0x000fc00000000000 */
        /* <DEDUP_REMOVED lines=13> */
.L_x_6:


//--------------------- .text._Z9countElemiiPiS_  --------------------------
	.section	.text._Z9countElemiiPiS_,"ax",@progbits
	.align	128
        .global         _Z9countElemiiPiS_
        .type           _Z9countElemiiPiS_,@function
        .size           _Z9countElemiiPiS_,(.L_x_7 - _Z9countElemiiPiS_)
        .other          _Z9countElemiiPiS_,@"STO_CUDA_ENTRY STV_DEFAULT"
_Z9countElemiiPiS_:
.text._Z9countElemiiPiS_:
[----:B------:R-:W-:Y:S01]  /*0000*/  LDC R1, c[0x0][0x37c] ;  /* 0x0000df00ff017b82 */ /* 0x000fe20000000800 */
[----:B------:R-:W0:Y:S07]  /*0010*/  LDCU UR4, c[0x0][0x370] ;  /* 0x00006e00ff0477ac */ /* 0x000e2e0008000800 */
[----:B------:R-:W1:Y:S01]  /*0020*/  LDC R4, c[0x0][0x380] ;  /* 0x0000e000ff047b82 */ /* 0x000e620000000800 */
[----:B------:R-:W2:Y:S01]  /*0030*/  S2R R11, SR_CTAID.X ;  /* 0x00000000000b7919 */ /* 0x000ea20000002500 */
[----:B------:R-:W-:Y:S01]  /*0040*/  BSSY.RECONVERGENT B0, `(.L_x_2) ;  /* 0x0000029000007945 */ /* 0x000fe20003800200 */
[----:B------:R-:W3:Y:S01]  /*0050*/  LDCU.64 UR6, c[0x0][0x358] ;  /* 0x00006b00ff0677ac */ /* 0x000ee20008000a00 */
[----:B------:R-:W-:Y:S01]  /*0060*/  IMAD.MOV.U32 R8, RZ, RZ, RZ ;  /* 0x000000ffff087224 */ /* 0x000fe200078e00ff */
[----:B------:R-:W4:Y:S01]  /*0070*/  S2R R12, SR_LANEID ;  /* 0x00000000000c7919 */ /* 0x000f220000000000 */
[----:B------:R-:W1:Y:S02]  /*0080*/  LDCU UR5, c[0x0][0x384] ;  /* 0x00007080ff0577ac */ /* 0x000e640008000800 */
[----:B------:R-:W1:Y:S01]  /*0090*/  LDC.64 R6, c[0x0][0x390] ;  /* 0x0000e400ff067b82 */ /* 0x000e620000000a00 */
[----:B0-----:R-:W0:Y:S01]  /*00a0*/  I2F.U32.RP R0, UR4 ;  /* 0x0000000400007d06 */ /* 0x001e220008209000 */
[----:B------:R-:W-:-:S07]  /*00b0*/  ISETP.NE.U32.AND P2, PT, RZ, UR4, PT ;  /* 0x00000004ff007c0c */ /* 0x000fce000bf45070 */
[----:B0-----:R-:W0:Y:S02]  /*00c0*/  MUFU.RCP R0, R0 ;  /* 0x0000000000007308 */ /* 0x001e240000001000 */
[----:B0-----:R-:W-:-:S06]  /*00d0*/  VIADD R2, R0, 0xffffffe ;  /* 0x0ffffffe00027836 */ /* 0x001fcc0000000000 */
[----:B------:R0:W5:Y:S02]  /*00e0*/  F2I.FTZ.U32.TRUNC.NTZ R3, R2 ;  /* 0x0000000200037305 */ /* 0x000164000021f000 */
[----:B0-----:R-:W-:Y:S02]  /*00f0*/  HFMA2 R2, -RZ, RZ, 0, 0 ;  /* 0x00000000ff027431 */ /* 0x001fe400000001ff */
[----:B-----5:R-:W-:-:S04]  /*0100*/  IMAD.MOV R5, RZ, RZ, -R3 ;  /* 0x000000ffff057224 */ /* 0x020fc800078e0a03 */
[----:B------:R-:W-:-:S04]  /*0110*/  IMAD R5, R5, UR4, RZ ;  /* 0x0000000405057c24 */ /* 0x000fc8000f8e02ff */
[----:B------:R-:W-:Y:S02]  /*0120*/  IMAD.HI.U32 R3, R3, R5, R2 ;  /* 0x0000000503037227 */ /* 0x000fe400078e0002 */
[----:B------:R-:W2:Y:S04]  /*0130*/  S2R R2, SR_TID.X ;  /* 0x0000000000027919 */ /* 0x000ea80000002100 */
[----:B-1----:R-:W-:-:S04]  /*0140*/  IMAD.HI.U32 R3, R3, R4, RZ ;  /* 0x0000000403037227 */ /* 0x002fc800078e00ff */
[----:B------:R-:W-:-:S04]  /*0150*/  IMAD.MOV R5, RZ, RZ, -R3 ;  /* 0x000000ffff057224 */ /* 0x000fc800078e0a03 */
[----:B------:R-:W-:-:S05]  /*0160*/  IMAD R0, R5, UR4, R4 ;  /* 0x0000000405007c24 */ /* 0x000fca000f8e0204 */
[----:B------:R-:W-:-:S13]  /*0170*/  ISETP.GE.U32.AND P0, PT, R0, UR4, PT ;  /* 0x0000000400007c0c */ /* 0x000fda000bf06070 */
[----:B------:R-:W-:Y:S01]  /*0180*/  @P0 IADD3 R0, PT, PT, R0, -UR4, RZ ;  /* 0x8000000400000c10 */ /* 0x000fe2000fffe0ff */
[----:B------:R-:W-:-:S03]  /*0190*/  @P0 VIADD R3, R3, 0x1 ;  /* 0x0000000103030836 */ /* 0x000fc60000000000 */
[----:B------:R-:W-:-:S13]  /*01a0*/  ISETP.GE.U32.AND P1, PT, R0, UR4, PT ;  /* 0x0000000400007c0c */ /* 0x000fda000bf26070 */
[----:B------:R-:W-:Y:S02]  /*01b0*/  @P1 IADD3 R3, PT, PT, R3, 0x1, RZ ;  /* 0x0000000103031810 */ /* 0x000fe40007ffe0ff */
[----:B------:R-:W-:-:S05]  /*01c0*/  @!P2 LOP3.LUT R3, RZ, UR4, RZ, 0x33, !PT ;  /* 0x00000004ff03ac12 */ /* 0x000fca000f8e33ff */
[CC--:B--2---:R-:W-:Y:S02]  /*01d0*/  IMAD R0, R3.reuse, R11.reuse, R2 ;  /* 0x0000000b03007224 */ /* 0x0c4fe400078e0202 */
[----:B------:R-:W-:-:S05]  /*01e0*/  IMAD R9, R3, R11, R3 ;  /* 0x0000000b03097224 */ /* 0x000fca00078e0203 */
[----:B------:R-:W-:-:S13]  /*01f0*/  ISETP.GE.U32.AND P0, PT, R0, R9, PT ;  /* 0x000000090000720c */ /* 0x000fda0003f06070 */
[----:B---34-:R-:W-:Y:S05]  /*0200*/  @P0 BRA `(.L_x_3) ;  /* 0x0000000000300947 */ /* 0x018fea0003800000 */
[----:B------:R-:W0:Y:S01]  /*0210*/  LDC R13, c[0x0][0x360] ;  /* 0x0000d800ff0d7b82 */ /* 0x000e220000000800 */
[----:B------:R-:W-:-:S07]  /*0220*/  MOV R8, RZ ;  /* 0x000000ff00087202 */ /* 0x000fce0000000f00 */
[----:B------:R-:W1:Y:S02]  /*0230*/  LDC.64 R4, c[0x0][0x388] ;  /* 0x0000e200ff047b82 */ /* 0x000e640000000a00 */
.L_x_4:
[----:B-1----:R-:W-:-:S06]  /*0240*/  IMAD.WIDE R2, R0, 0x4, R4 ;  /* 0x0000000400027825 */ /* 0x002fcc00078e0204 */
[----:B------:R-:W2:Y:S01]  /*0250*/  LDG.E R2, desc[UR6][R2.64] ;  /* 0x0000000602027981 */ /* 0x000ea2000c1e1900 */
[----:B0-----:R-:W-:Y:S01]  /*0260*/  IMAD.IADD R0, R13, 0x1, R0 ;  /* 0x000000010d007824 */ /* 0x001fe200078e0200 */
[----:B------:R-:W-:-:S04]  /*0270*/  IADD3 R10, PT, PT, R8, 0x1, RZ ;  /* 0x00000001080a7810 */ /* 0x000fc80007ffe0ff */
[----:B------:R-:W-:Y:S02]  /*0280*/  ISETP.GE.U32.AND P1, PT, R0, R9, PT ;  /* 0x000000090000720c */ /* 0x000fe40003f26070 */
[----:B--2---:R-:W-:-:S13]  /*0290*/  ISETP.NE.AND P0, PT, R2, UR5, PT ;  /* 0x0000000502007c0c */ /* 0x004fda000bf05270 */
[----:B------:R-:W-:-:S05]  /*02a0*/  @P0 IMAD.MOV R10, RZ, RZ, R8 ;  /* 0x000000ffff0a0224 */ /* 0x000fca00078e0208 */
[----:B------:R-:W-:Y:S01]  /*02b0*/  MOV R8, R10 ;  /* 0x0000000a00087202 */ /* 0x000fe20000000f00 */
[----:B------:R-:W-:Y:S06]  /*02c0*/  @!P1 BRA `(.L_x_4) ;  /* 0xfffffffc00dc9947 */ /* 0x000fec000383ffff */
.L_x_3:
[----:B------:R-:W-:Y:S05]  /*02d0*/  BSYNC.RECONVERGENT B0 ;  /* 0x0000000000007941 */ /* 0x000fea0003800200 */
.L_x_2:
[----:B------:R-:W0:Y:S01]  /*02e0*/  REDUX.SUM UR8, R8 ;  /* 0x00000000080873c4 */ /* 0x000e22000000c000 */
[----:B------:R-:W-:Y:S01]  /*02f0*/  VOTEU.ANY UR4, UPT, PT ;  /* 0x0000000000047886 */ /* 0x000fe200038e0100 */
[----:B------:R-:W-:Y:S01]  /*0300*/  IMAD.WIDE.U32 R2, R11, 0x4, R6 ;  /* 0x000000040b027825 */ /* 0x000fe200078e0006 */
[----:B------:R-:W-:-:S06]  /*0310*/  UFLO.U32 UR4, UR4 ;  /* 0x00000004000472bd */ /* 0x000fcc00080e0000 */
[----:B------:R-:W-:Y:S02]  /*0320*/  ISETP.EQ.U32.AND P0, PT, R12, UR4, PT ;  /* 0x000000040c007c0c */ /* 0x000fe4000bf02070 */
[----:B0-----:R-:W-:-:S11]  /*0330*/  MOV R5, UR8 ;  /* 0x0000000800057c02 */ /* 0x001fd60008000f00 */
[----:B------:R-:W-:Y:S01]  /*0340*/  @P0 REDG.E.ADD.STRONG.GPU desc[UR6][R2.64], R5 ;  /* 0x000000050200098e */ /* 0x000fe2000c12e106 */
[----:B------:R-:W-:Y:S05]  /*0350*/  EXIT ;  /* 0x000000000000794d */ /* 0x000fea0003800000 */
.L_x_5:
        /* <DEDUP_REMOVED lines=10> */
.L_x_7:


//--------------------- .nv.global.init           --------------------------
	.section	.nv.global.init,"aw",@progbits
	.align	4
.nv.global.init:
	.type		mrg32k3aM1SubSeq,@object
	.size		mrg32k3aM1SubSeq,(mrg32k3aM2SubSeq - mrg32k3aM1SubSeq)
mrg32k3aM1SubSeq:
        /*0000*/ 	.byte	0x0b, 0xcc, 0xee, 0x04, 0x73, 0x29, 0x8b, 0x6f, 0xf6, 0x53, 0x03, 0xf6, 0x23, 0xf6, 0xea, 0xda
        /* <DEDUP_REMOVED lines=125> */
	.type		mrg32k3aM2SubSeq,@object
	.size		mrg32k3aM2SubSeq,(mrg32k3aM1 - mrg32k3aM2SubSeq)
mrg32k3aM2SubSeq:
        /* <DEDUP_REMOVED lines=126> */
	.type		mrg32k3aM1,@object
	.size		mrg32k3aM1,(mrg32k3aM1Seq - mrg32k3aM1)
mrg32k3aM1:
        /* <DEDUP_REMOVED lines=144> */
	.type		mrg32k3aM1Seq,@object
	.size		mrg32k3aM1Seq,(mrg32k3aM2 - mrg32k3aM1Seq)
mrg32k3aM1Seq:
        /* <DEDUP_REMOVED lines=144> */
	.type		mrg32k3aM2,@object
	.size		mrg32k3aM2,(mrg32k3aM2Seq - mrg32k3aM2)
mrg32k3aM2:
        /* <DEDUP_REMOVED lines=144> */
	.type		mrg32k3aM2Seq,@object
	.size		mrg32k3aM2Seq,(precalc_xorwow_matrix - mrg32k3aM2Seq)
mrg32k3aM2Seq:
        /* <DEDUP_REMOVED lines=144> */
	.type		precalc_xorwow_matrix,@object
	.size		precalc_xorwow_matrix,(precalc_xorwow_offset_matrix - precalc_xorwow_matrix)
precalc_xorwow_matrix:
        /* <DEDUP_REMOVED lines=6400> */
	.type		precalc_xorwow_offset_matrix,@object
	.size		precalc_xorwow_offset_matrix,(.L_1 - precalc_xorwow_offset_matrix)
precalc_xorwow_offset_matrix:
        /* <DEDUP_REMOVED lines=6400> */
.L_1:


//--------------------- .nv.shared.reserved.0     --------------------------
	.section	.nv.shared.reserved.0,"aw",@nobits
	.weak		__nv_reservedSMEM_offset_0_alias
	.size		__nv_reservedSMEM_offset_0_alias, 0, 64
	.other		__nv_reservedSMEM_offset_0_alias,@"STO_CUDA_RESERVED_SHARED STV_DEFAULT"
__nv_reservedSMEM_offset_0_alias:
	.zero		0
	.zero		64


//--------------------- .nv.constant0._Z10initializePii --------------------------
	.section	.nv.constant0._Z10initializePii,"a",@progbits
	.sectionflags	@""
	.align	4
.nv.constant0._Z10initializePii:
	.zero		908


//--------------------- .nv.constant0._Z9countElemiiPiS_ --------------------------
	.section	.nv.constant0._Z9countElemiiPiS_,"a",@progbits
	.sectionflags	@""
	.align	4
.nv.constant0._Z9countElemiiPiS_:
	.zero		920


//--------------------- SYMBOLS --------------------------

	.type		.nv.reservedSmem.offset0,@object
	.size		.nv.reservedSmem.offset0,0x4
